//
// Generated by NVIDIA NVVM Compiler
//
// Compiler Build ID: CL-36424714
// Cuda compilation tools, release 13.0, V13.0.88
// Based on NVVM 20.0.0
//

.version 9.0
.target sm_100
.address_size 64

	// .globl	_Z11fast9KernelPKhiiiP2KPPi
.const .align 1 .b8 c_cx[16] = {0, 3, 6, 8, 8, 6, 3, 0, 253, 250, 248, 248, 250, 253};
.const .align 1 .b8 c_cy[16] = {8, 6, 3, 0, 253, 250, 248, 248, 248, 250, 253, 0, 3, 6, 8, 8};

.visible .entry _Z11fast9KernelPKhiiiP2KPPi(
	.param .u64 .ptr .align 1 _Z11fast9KernelPKhiiiP2KPPi_param_0,
	.param .u32 _Z11fast9KernelPKhiiiP2KPPi_param_1,
	.param .u32 _Z11fast9KernelPKhiiiP2KPPi_param_2,
	.param .u32 _Z11fast9KernelPKhiiiP2KPPi_param_3,
	.param .u64 .ptr .align 1 _Z11fast9KernelPKhiiiP2KPPi_param_4,
	.param .u64 .ptr .align 1 _Z11fast9KernelPKhiiiP2KPPi_param_5
)
{
	.reg .pred 	%p<77>;
	.reg .b16 	%rs<37>;
	.reg .b32 	%r<249>;
	.reg .b64 	%rd<47>;

	ld.param.u64 	%rd5, [_Z11fast9KernelPKhiiiP2KPPi_param_0];
	ld.param.u32 	%r60, [_Z11fast9KernelPKhiiiP2KPPi_param_1];
	ld.param.u32 	%r61, [_Z11fast9KernelPKhiiiP2KPPi_param_2];
	ld.param.u32 	%r59, [_Z11fast9KernelPKhiiiP2KPPi_param_3];
	ld.param.u64 	%rd3, [_Z11fast9KernelPKhiiiP2KPPi_param_4];
	ld.param.u64 	%rd4, [_Z11fast9KernelPKhiiiP2KPPi_param_5];
	cvta.to.global.u64 	%rd1, %rd5;
	mov.u32 	%r63, %ctaid.x;
	mov.u32 	%r64, %ntid.x;
	mov.u32 	%r65, %tid.x;
	mad.lo.s32 	%r66, %r63, %r64, %r65;
	mov.u32 	%r67, %ctaid.y;
	mov.u32 	%r68, %ntid.y;
	mov.u32 	%r69, %tid.y;
	mad.lo.s32 	%r70, %r67, %r68, %r69;
	setp.lt.s32 	%p9, %r66, 16;
	setp.lt.u32 	%p10, %r70, 16;
	or.pred  	%p11, %p9, %p10;
	add.s32 	%r71, %r60, -16;
	setp.ge.s32 	%p12, %r66, %r71;
	or.pred  	%p13, %p11, %p12;
	add.s32 	%r72, %r61, -16;
	setp.ge.s32 	%p14, %r70, %r72;
	or.pred  	%p15, %p13, %p14;
	@%p15 bra 	$L__BB0_30;
	mad.lo.s32 	%r3, %r60, %r70, %r66;
	cvt.s64.s32 	%rd6, %r3;
	add.s64 	%rd2, %rd1, %rd6;
	ld.global.u8 	%rs1, [%rd2];
	ld.global.u8 	%rs3, [%rd2+9];
	cvt.u32.u16 	%r73, %rs3;
	and.b32  	%r4, %r73, 255;
	cvt.u32.u16 	%r74, %rs1;
	and.b32  	%r75, %r74, 255;
	add.s32 	%r5, %r59, %r75;
	setp.ge.s32 	%p16, %r5, %r4;
	sub.s32 	%r6, %r75, %r59;
	setp.gt.s32 	%p17, %r6, %r4;
	and.pred  	%p18, %p16, %p17;
	selp.u32 	%r245, 1, 0, %p18;
	ld.global.u8 	%r8, [%rd2+-9];
	setp.ge.s32 	%p19, %r5, %r8;
	@%p19 bra 	$L__BB0_3;
	setp.lt.s32 	%p22, %r5, %r4;
	selp.b32 	%r244, 2, 1, %p22;
	bra.uni 	$L__BB0_4;
$L__BB0_3:
	setp.lt.s32 	%p20, %r5, %r4;
	selp.u32 	%r244, 1, 0, %p20;
	setp.gt.s32 	%p21, %r6, %r8;
	selp.u32 	%r76, 1, 0, %p21;
	add.s32 	%r245, %r245, %r76;
$L__BB0_4:
	mul.lo.s32 	%r77, %r60, 9;
	add.s32 	%r14, %r3, %r77;
	cvt.s64.s32 	%rd7, %r77;
	add.s64 	%rd8, %rd2, %rd7;
	ld.global.u8 	%r15, [%rd8];
	setp.ge.s32 	%p23, %r5, %r15;
	@%p23 bra 	$L__BB0_6;
	add.s32 	%r244, %r244, 1;
	bra.uni 	$L__BB0_7;
$L__BB0_6:
	setp.gt.s32 	%p24, %r6, %r15;
	selp.u32 	%r78, 1, 0, %p24;
	add.s32 	%r245, %r245, %r78;
$L__BB0_7:
	mad.lo.s32 	%r79, %r60, -18, %r14;
	cvt.s64.s32 	%rd9, %r79;
	add.s64 	%rd10, %rd1, %rd9;
	ld.global.u8 	%r20, [%rd10];
	setp.ge.s32 	%p25, %r5, %r20;
	@%p25 bra 	$L__BB0_9;
	add.s32 	%r244, %r244, 1;
	bra.uni 	$L__BB0_10;
$L__BB0_9:
	setp.gt.s32 	%p26, %r6, %r20;
	selp.u32 	%r80, 1, 0, %p26;
	add.s32 	%r245, %r245, %r80;
$L__BB0_10:
	max.u32 	%r82, %r244, %r245;
	setp.lt.u32 	%p27, %r82, 3;
	@%p27 bra 	$L__BB0_30;
	ld.const.s8 	%r83, [c_cy];
	add.s32 	%r84, %r70, %r83;
	ld.const.s8 	%r85, [c_cx];
	add.s32 	%r86, %r66, %r85;
	mad.lo.s32 	%r87, %r84, %r60, %r86;
	cvt.s64.s32 	%rd11, %r87;
	add.s64 	%rd12, %rd1, %rd11;
	ld.global.u8 	%rs5, [%rd12];
	cvt.u32.u16 	%r88, %rs5;
	and.b32  	%r89, %r88, 255;
	setp.lt.s32 	%p28, %r5, %r89;
	setp.gt.s32 	%p29, %r6, %r89;
	or.pred  	%p1, %p28, %p29;
	selp.u32 	%r90, 1, 0, %p1;
	ld.const.s8 	%r91, [c_cy+1];
	add.s32 	%r92, %r70, %r91;
	ld.const.s8 	%r93, [c_cx+1];
	add.s32 	%r94, %r66, %r93;
	mad.lo.s32 	%r95, %r92, %r60, %r94;
	cvt.s64.s32 	%rd13, %r95;
	add.s64 	%rd14, %rd1, %rd13;
	ld.global.u8 	%rs7, [%rd14];
	cvt.u32.u16 	%r96, %rs7;
	and.b32  	%r97, %r96, 255;
	setp.lt.s32 	%p30, %r5, %r97;
	setp.gt.s32 	%p31, %r6, %r97;
	or.pred  	%p2, %p30, %p31;
	selp.b32 	%r98, 2, 1, %p1;
	selp.b32 	%r99, %r98, 0, %p2;
	max.u32 	%r100, %r99, %r90;
	ld.const.s8 	%r101, [c_cy+2];
	add.s32 	%r102, %r70, %r101;
	ld.const.s8 	%r103, [c_cx+2];
	add.s32 	%r104, %r66, %r103;
	mad.lo.s32 	%r105, %r102, %r60, %r104;
	cvt.s64.s32 	%rd15, %r105;
	add.s64 	%rd16, %rd1, %rd15;
	ld.global.u8 	%rs9, [%rd16];
	cvt.u32.u16 	%r106, %rs9;
	and.b32  	%r107, %r106, 255;
	setp.lt.s32 	%p32, %r5, %r107;
	setp.gt.s32 	%p33, %r6, %r107;
	or.pred  	%p3, %p32, %p33;
	add.s32 	%r108, %r99, 1;
	selp.b32 	%r109, %r108, 0, %p3;
	max.u32 	%r110, %r109, %r100;
	ld.const.s8 	%r111, [c_cy+3];
	add.s32 	%r112, %r70, %r111;
	ld.const.s8 	%r113, [c_cx+3];
	add.s32 	%r114, %r66, %r113;
	mad.lo.s32 	%r115, %r112, %r60, %r114;
	cvt.s64.s32 	%rd17, %r115;
	add.s64 	%rd18, %rd1, %rd17;
	ld.global.u8 	%rs11, [%rd18];
	cvt.u32.u16 	%r116, %rs11;
	and.b32  	%r117, %r116, 255;
	setp.lt.s32 	%p34, %r5, %r117;
	setp.gt.s32 	%p35, %r6, %r117;
	or.pred  	%p4, %p34, %p35;
	add.s32 	%r118, %r109, 1;
	selp.b32 	%r119, %r118, 0, %p4;
	max.u32 	%r120, %r119, %r110;
	ld.const.s8 	%r121, [c_cy+4];
	add.s32 	%r122, %r70, %r121;
	ld.const.s8 	%r123, [c_cx+4];
	add.s32 	%r124, %r66, %r123;
	mad.lo.s32 	%r125, %r122, %r60, %r124;
	cvt.s64.s32 	%rd19, %r125;
	add.s64 	%rd20, %rd1, %rd19;
	ld.global.u8 	%rs13, [%rd20];
	cvt.u32.u16 	%r126, %rs13;
	and.b32  	%r127, %r126, 255;
	setp.lt.s32 	%p36, %r5, %r127;
	setp.gt.s32 	%p37, %r6, %r127;
	or.pred  	%p5, %p36, %p37;
	add.s32 	%r128, %r119, 1;
	selp.b32 	%r129, %r128, 0, %p5;
	max.u32 	%r130, %r129, %r120;
	ld.const.s8 	%r131, [c_cy+5];
	add.s32 	%r132, %r70, %r131;
	ld.const.s8 	%r133, [c_cx+5];
	add.s32 	%r134, %r66, %r133;
	mad.lo.s32 	%r135, %r132, %r60, %r134;
	cvt.s64.s32 	%rd21, %r135;
	add.s64 	%rd22, %rd1, %rd21;
	ld.global.u8 	%rs15, [%rd22];
	cvt.u32.u16 	%r136, %rs15;
	and.b32  	%r137, %r136, 255;
	setp.lt.s32 	%p38, %r5, %r137;
	setp.gt.s32 	%p39, %r6, %r137;
	or.pred  	%p6, %p38, %p39;
	add.s32 	%r138, %r129, 1;
	selp.b32 	%r139, %r138, 0, %p6;
	max.u32 	%r140, %r139, %r130;
	ld.const.s8 	%r141, [c_cy+6];
	add.s32 	%r142, %r70, %r141;
	ld.const.s8 	%r143, [c_cx+6];
	add.s32 	%r144, %r66, %r143;
	mad.lo.s32 	%r145, %r142, %r60, %r144;
	cvt.s64.s32 	%rd23, %r145;
	add.s64 	%rd24, %rd1, %rd23;
	ld.global.u8 	%rs17, [%rd24];
	cvt.u32.u16 	%r146, %rs17;
	and.b32  	%r147, %r146, 255;
	setp.lt.s32 	%p40, %r5, %r147;
	setp.gt.s32 	%p41, %r6, %r147;
	or.pred  	%p7, %p40, %p41;
	add.s32 	%r148, %r139, 1;
	selp.b32 	%r149, %r148, 0, %p7;
	max.u32 	%r150, %r149, %r140;
	ld.const.s8 	%r151, [c_cy+7];
	add.s32 	%r152, %r70, %r151;
	ld.const.s8 	%r153, [c_cx+7];
	add.s32 	%r154, %r66, %r153;
	mad.lo.s32 	%r155, %r152, %r60, %r154;
	cvt.s64.s32 	%rd25, %r155;
	add.s64 	%rd26, %rd1, %rd25;
	ld.global.u8 	%rs19, [%rd26];
	cvt.u32.u16 	%r156, %rs19;
	and.b32  	%r157, %r156, 255;
	setp.lt.s32 	%p42, %r5, %r157;
	setp.gt.s32 	%p43, %r6, %r157;
	or.pred  	%p8, %p42, %p43;
	add.s32 	%r158, %r149, 1;
	selp.b32 	%r159, %r158, 0, %p8;
	max.u32 	%r160, %r159, %r150;
	ld.const.s8 	%r161, [c_cy+8];
	add.s32 	%r162, %r70, %r161;
	ld.const.s8 	%r163, [c_cx+8];
	add.s32 	%r164, %r66, %r163;
	mad.lo.s32 	%r165, %r162, %r60, %r164;
	cvt.s64.s32 	%rd27, %r165;
	add.s64 	%rd28, %rd1, %rd27;
	ld.global.u8 	%rs21, [%rd28];
	cvt.u32.u16 	%r166, %rs21;
	and.b32  	%r167, %r166, 255;
	setp.lt.s32 	%p44, %r5, %r167;
	setp.gt.s32 	%p45, %r6, %r167;
	add.s32 	%r168, %r159, 1;
	selp.b32 	%r169, %r168, 0, %p45;
	selp.b32 	%r25, %r168, %r169, %p44;
	max.u32 	%r248, %r25, %r160;
	setp.gt.u32 	%p46, %r25, 8;
	@%p46 bra 	$L__BB0_27;
	ld.const.s8 	%r170, [c_cy+9];
	add.s32 	%r171, %r70, %r170;
	ld.const.s8 	%r172, [c_cx+9];
	add.s32 	%r173, %r66, %r172;
	mad.lo.s32 	%r174, %r171, %r60, %r173;
	cvt.s64.s32 	%rd29, %r174;
	add.s64 	%rd30, %rd1, %rd29;
	ld.global.u8 	%rs23, [%rd30];
	cvt.u32.u16 	%r175, %rs23;
	and.b32  	%r176, %r175, 255;
	setp.lt.s32 	%p47, %r5, %r176;
	setp.gt.s32 	%p48, %r6, %r176;
	add.s32 	%r177, %r25, 1;
	selp.b32 	%r178, %r177, 0, %p48;
	selp.b32 	%r27, %r177, %r178, %p47;
	max.u32 	%r248, %r27, %r248;
	setp.gt.u32 	%p49, %r27, 8;
	@%p49 bra 	$L__BB0_27;
	ld.const.s8 	%r179, [c_cy+10];
	add.s32 	%r180, %r70, %r179;
	ld.const.s8 	%r181, [c_cx+10];
	add.s32 	%r182, %r66, %r181;
	mad.lo.s32 	%r183, %r180, %r60, %r182;
	cvt.s64.s32 	%rd31, %r183;
	add.s64 	%rd32, %rd1, %rd31;
	ld.global.u8 	%rs25, [%rd32];
	cvt.u32.u16 	%r184, %rs25;
	and.b32  	%r185, %r184, 255;
	setp.lt.s32 	%p50, %r5, %r185;
	setp.gt.s32 	%p51, %r6, %r185;
	add.s32 	%r186, %r27, 1;
	selp.b32 	%r187, %r186, 0, %p51;
	selp.b32 	%r29, %r186, %r187, %p50;
	max.u32 	%r248, %r29, %r248;
	setp.gt.u32 	%p52, %r29, 8;
	@%p52 bra 	$L__BB0_27;
	ld.const.s8 	%r188, [c_cy+11];
	add.s32 	%r189, %r70, %r188;
	ld.const.s8 	%r190, [c_cx+11];
	add.s32 	%r191, %r66, %r190;
	mad.lo.s32 	%r192, %r189, %r60, %r191;
	cvt.s64.s32 	%rd33, %r192;
	add.s64 	%rd34, %rd1, %rd33;
	ld.global.u8 	%rs27, [%rd34];
	cvt.u32.u16 	%r193, %rs27;
	and.b32  	%r194, %r193, 255;
	setp.lt.s32 	%p53, %r5, %r194;
	setp.gt.s32 	%p54, %r6, %r194;
	add.s32 	%r195, %r29, 1;
	selp.b32 	%r196, %r195, 0, %p54;
	selp.b32 	%r31, %r195, %r196, %p53;
	max.u32 	%r248, %r31, %r248;
	setp.gt.u32 	%p55, %r31, 8;
	@%p55 bra 	$L__BB0_27;
	ld.const.s8 	%r197, [c_cy+12];
	add.s32 	%r198, %r70, %r197;
	ld.const.s8 	%r199, [c_cx+12];
	add.s32 	%r200, %r66, %r199;
	mad.lo.s32 	%r201, %r198, %r60, %r200;
	cvt.s64.s32 	%rd35, %r201;
	add.s64 	%rd36, %rd1, %rd35;
	ld.global.u8 	%rs29, [%rd36];
	cvt.u32.u16 	%r202, %rs29;
	and.b32  	%r203, %r202, 255;
	setp.lt.s32 	%p56, %r5, %r203;
	setp.gt.s32 	%p57, %r6, %r203;
	add.s32 	%r204, %r31, 1;
	selp.b32 	%r205, %r204, 0, %p57;
	selp.b32 	%r33, %r204, %r205, %p56;
	max.u32 	%r248, %r33, %r248;
	setp.gt.u32 	%p58, %r33, 8;
	@%p58 bra 	$L__BB0_27;
	ld.const.s8 	%r206, [c_cy+13];
	add.s32 	%r207, %r70, %r206;
	ld.const.s8 	%r208, [c_cx+13];
	add.s32 	%r209, %r66, %r208;
	mad.lo.s32 	%r210, %r207, %r60, %r209;
	cvt.s64.s32 	%rd37, %r210;
	add.s64 	%rd38, %rd1, %rd37;
	ld.global.u8 	%rs31, [%rd38];
	cvt.u32.u16 	%r211, %rs31;
	and.b32  	%r212, %r211, 255;
	setp.lt.s32 	%p59, %r5, %r212;
	setp.gt.s32 	%p60, %r6, %r212;
	add.s32 	%r213, %r33, 1;
	selp.b32 	%r214, %r213, 0, %p60;
	selp.b32 	%r35, %r213, %r214, %p59;
	max.u32 	%r248, %r35, %r248;
	setp.gt.u32 	%p61, %r35, 8;
	@%p61 bra 	$L__BB0_27;
	ld.const.s8 	%r215, [c_cy+14];
	add.s32 	%r216, %r70, %r215;
	ld.const.s8 	%r217, [c_cx+14];
	add.s32 	%r218, %r66, %r217;
	mad.lo.s32 	%r219, %r216, %r60, %r218;
	cvt.s64.s32 	%rd39, %r219;
	add.s64 	%rd40, %rd1, %rd39;
	ld.global.u8 	%rs33, [%rd40];
	cvt.u32.u16 	%r220, %rs33;
	and.b32  	%r221, %r220, 255;
	setp.lt.s32 	%p62, %r5, %r221;
	setp.gt.s32 	%p63, %r6, %r221;
	add.s32 	%r222, %r35, 1;
	selp.b32 	%r223, %r222, 0, %p63;
	selp.b32 	%r37, %r222, %r223, %p62;
	max.u32 	%r248, %r37, %r248;
	setp.gt.u32 	%p64, %r37, 8;
	@%p64 bra 	$L__BB0_27;
	ld.const.s8 	%r224, [c_cy+15];
	add.s32 	%r225, %r70, %r224;
	ld.const.s8 	%r226, [c_cx+15];
	add.s32 	%r227, %r66, %r226;
	mad.lo.s32 	%r228, %r225, %r60, %r227;
	cvt.s64.s32 	%rd41, %r228;
	add.s64 	%rd42, %rd1, %rd41;
	ld.global.u8 	%rs35, [%rd42];
	cvt.u32.u16 	%r229, %rs35;
	and.b32  	%r230, %r229, 255;
	setp.lt.s32 	%p65, %r5, %r230;
	setp.gt.s32 	%p66, %r6, %r230;
	add.s32 	%r231, %r37, 1;
	selp.b32 	%r232, %r231, 0, %p66;
	selp.b32 	%r39, %r231, %r232, %p65;
	max.u32 	%r248, %r39, %r248;
	setp.gt.u32 	%p67, %r39, 8;
	@%p67 bra 	$L__BB0_27;
	add.s32 	%r233, %r39, 1;
	selp.b32 	%r41, %r233, 0, %p1;
	max.u32 	%r248, %r41, %r248;
	setp.gt.u32 	%p68, %r41, 8;
	@%p68 bra 	$L__BB0_27;
	add.s32 	%r234, %r41, 1;
	selp.b32 	%r43, %r234, 0, %p2;
	max.u32 	%r248, %r43, %r248;
	setp.gt.u32 	%p69, %r43, 8;
	@%p69 bra 	$L__BB0_27;
	add.s32 	%r235, %r43, 1;
	selp.b32 	%r45, %r235, 0, %p3;
	max.u32 	%r248, %r45, %r248;
	setp.gt.u32 	%p70, %r45, 8;
	@%p70 bra 	$L__BB0_27;
	add.s32 	%r236, %r45, 1;
	selp.b32 	%r47, %r236, 0, %p4;
	max.u32 	%r248, %r47, %r248;
	setp.gt.u32 	%p71, %r47, 8;
	@%p71 bra 	$L__BB0_27;
	add.s32 	%r237, %r47, 1;
	selp.b32 	%r49, %r237, 0, %p5;
	max.u32 	%r248, %r49, %r248;
	setp.gt.u32 	%p72, %r49, 8;
	@%p72 bra 	$L__BB0_27;
	add.s32 	%r238, %r49, 1;
	selp.b32 	%r51, %r238, 0, %p6;
	max.u32 	%r248, %r51, %r248;
	setp.gt.u32 	%p73, %r51, 8;
	@%p73 bra 	$L__BB0_27;
	add.s32 	%r239, %r51, 1;
	selp.b32 	%r53, %r239, 0, %p7;
	max.u32 	%r248, %r53, %r248;
	setp.gt.u32 	%p74, %r53, 8;
	@%p74 bra 	$L__BB0_27;
	add.s32 	%r240, %r53, 1;
	max.u32 	%r241, %r240, %r248;
	selp.b32 	%r248, %r241, %r248, %p8;
$L__BB0_27:
	setp.lt.u32 	%p75, %r248, 9;
	@%p75 bra 	$L__BB0_30;
	cvta.to.global.u64 	%rd43, %rd4;
	atom.global.add.u32 	%r57, [%rd43], 1;
	setp.gt.s32 	%p76, %r57, 79999;
	@%p76 bra 	$L__BB0_30;
	cvta.to.global.u64 	%rd44, %rd3;
	mul.wide.s32 	%rd45, %r57, 4;
	add.s64 	%rd46, %rd44, %rd45;
	st.global.u16 	[%rd46], %r66;
	st.global.u16 	[%rd46+2], %r70;
$L__BB0_30:
	ret;

}


// ===== COMPILED SASS (sm_100) =====

	.target	sm_100

	.elftype	@"ET_EXEC"


//--------------------- .note.nv.tkinfo           --------------------------
	.section	.note.nv.tkinfo,"",@"SHT_NOTE"
	.sectionflags	@"SHF_NOTE_NV_TKINFO"
	.tkinfo
        /*0018*/ 	.word	0x00000002
        /*0030*/ 	.string	""
        /*0030*/ 	.string	"ptxas"
        /*0030*/ 	.string	"Cuda compilation tools, release 13.0, V13.0.88"
        /*0030*/ 	.string	"Build cuda_13.0.r13.0/compiler.36424714_0"
        /*0030*/ 	.string	"-arch sm_100 -m 64 "



//--------------------- .note.nv.cuinfo           --------------------------
	.section	.note.nv.cuinfo,"",@"SHT_NOTE"
	.sectionflags	@"SHF_NOTE_NV_CUINFO"
        /*0018*/ 	.short	0x0002
        /*001a*/ 	.short	0x0064
        /*001c*/ 	.short	0x0082
	.zero		2


//--------------------- .nv.info                  --------------------------
	.section	.nv.info,"",@"SHT_CUDA_INFO"
	.align	4


	//----- nvinfo : EIATTR_REGCOUNT
	.align		4
        /*0000*/ 	.byte	0x04, 0x2f
        /*0002*/ 	.short	(.L_3 - .L_2)
	.align		4
.L_2:
        /*0004*/ 	.word	index@(_Z11fast9KernelPKhiiiP2KPPi)
        /*0008*/ 	.word	0x00000016


	//----- nvinfo : EIATTR_FRAME_SIZE
	.align		4
.L_3:
        /*000c*/ 	.byte	0x04, 0x11
        /*000e*/ 	.short	(.L_5 - .L_4)
	.align		4
.L_4:
        /*0010*/ 	.word	index@(_Z11fast9KernelPKhiiiP2KPPi)
        /*0014*/ 	.word	0x00000000


	//----- nvinfo : EIATTR_MIN_STACK_SIZE
	.align		4
.L_5:
        /*0018*/ 	.byte	0x04, 0x12
        /*001a*/ 	.short	(.L_7 - .L_6)
	.align		4
.L_6:
        /*001c*/ 	.word	index@(_Z11fast9KernelPKhiiiP2KPPi)
        /*0020*/ 	.word	0x00000000
.L_7:


//--------------------- .nv.compat                --------------------------
	.section	.nv.compat,"",@"SHT_CUDA_COMPAT_INFO"
	.align	4
        /*0000*/ 	.byte	0x02, 0x09, 0x00, 0x00, 0x02, 0x02, 0x01, 0x00, 0x02, 0x05, 0x05, 0x00, 0x03, 0x07, 0x01, 0x01
        /*0010*/ 	.byte	0x02, 0x03, 0x00, 0x00, 0x02, 0x06, 0x01, 0x00, 0x04, 0x0b, 0x08, 0x00, 0x09, 0x00, 0x00, 0x00
        /*0020*/ 	.byte	0x00, 0x00, 0x00, 0x00


//--------------------- .nv.info._Z11fast9KernelPKhiiiP2KPPi --------------------------
	.section	.nv.info._Z11fast9KernelPKhiiiP2KPPi,"",@"SHT_CUDA_INFO"
	.sectionflags	@""
	.align	4


	//----- nvinfo : EIATTR_CUDA_API_VERSION
	.align		4
        /*0000*/ 	.byte	0x04, 0x37
        /*0002*/ 	.short	(.L_9 - .L_8)
.L_8:
        /*0004*/ 	.word	0x00000082


	//----- nvinfo : EIATTR_KPARAM_INFO
	.align		4
.L_9:
        /*0008*/ 	.byte	0x04, 0x17
        /*000a*/ 	.short	(.L_11 - .L_10)
.L_10:
        /*000c*/ 	.word	0x00000000
        /*0010*/ 	.short	0x0005
        /*0012*/ 	.short	0x0020
        /*0014*/ 	.byte	0x00, 0xf5, 0x21, 0x00


	//----- nvinfo : EIATTR_KPARAM_INFO
	.align		4
.L_11:
        /*0018*/ 	.byte	0x04, 0x17
        /*001a*/ 	.short	(.L_13 - .L_12)
.L_12:
        /*001c*/ 	.word	0x00000000
        /*0020*/ 	.short	0x0004
        /*0022*/ 	.short	0x0018
        /*0024*/ 	.byte	0x00, 0xf5, 0x21, 0x00


	//----- nvinfo : EIATTR_KPARAM_INFO
	.align		4
.L_13:
        /*0028*/ 	.byte	0x04, 0x17
        /*002a*/ 	.short	(.L_15 - .L_14)
.L_14:
        /*002c*/ 	.word	0x00000000
        /*0030*/ 	.short	0x0003
        /*0032*/ 	.short	0x0010
        /*0034*/ 	.byte	0x00, 0xf0, 0x11, 0x00


	//----- nvinfo : EIATTR_KPARAM_INFO
	.align		4
.L_15:
        /*0038*/ 	.byte	0x04, 0x17
        /*003a*/ 	.short	(.L_17 - .L_16)
.L_16:
        /*003c*/ 	.word	0x00000000
        /*0040*/ 	.short	0x0002
        /*0042*/ 	.short	0x000c
        /*0044*/ 	.byte	0x00, 0xf0, 0x11, 0x00


	//----- nvinfo : EIATTR_KPARAM_INFO
	.align		4
.L_17:
        /*0048*/ 	.byte	0x04, 0x17
        /*004a*/ 	.short	(.L_19 - .L_18)
.L_18:
        /*004c*/ 	.word	0x00000000
        /*0050*/ 	.short	0x0001
        /*0052*/ 	.short	0x0008
        /*0054*/ 	.byte	0x00, 0xf0, 0x11, 0x00


	//----- nvinfo : EIATTR_KPARAM_INFO
	.align		4
.L_19:
        /*0058*/ 	.byte	0x04, 0x17
        /*005a*/ 	.short	(.L_21 - .L_20)
.L_20:
        /*005c*/ 	.word	0x00000000
        /*0060*/ 	.short	0x0000
        /*0062*/ 	.short	0x0000
        /*0064*/ 	.byte	0x00, 0xf5, 0x21, 0x00


	//----- nvinfo : EIATTR_SPARSE_MMA_MASK
	.align		4
.L_21:
        /*0068*/ 	.byte	0x03, 0x50
        /*006a*/ 	.short	0x0000


	//----- nvinfo : EIATTR_MAXREG_COUNT
	.align		4
        /*006c*/ 	.byte	0x03, 0x1b
        /*006e*/ 	.short	0x00ff


	//----- nvinfo : EIATTR_MERCURY_ISA_VERSION
	.align		4
        /*0070*/ 	.byte	0x03, 0x5f
        /*0072*/ 	.short	0x0101


	//----- nvinfo : EIATTR_INT_WARP_WIDE_INSTR_OFFSETS
	.align		4
        /*0074*/ 	.byte	0x04, 0x31
        /*0076*/ 	.short	(.L_23 - .L_22)


	//   ....[0]....
.L_22:
        /*0078*/ 	.word	0x00001590


	//   ....[1]....
        /*007c*/ 	.word	0x00001620


	//----- nvinfo : EIATTR_VRC_CTA_INIT_COUNT
	.align		4
.L_23:
        /*0080*/ 	.byte	0x02, 0x4a
	.zero		1
	.zero		1


	//----- nvinfo : EIATTR_EXIT_INSTR_OFFSETS
	.align		4
        /*0084*/ 	.byte	0x04, 0x1c
        /*0086*/ 	.short	(.L_25 - .L_24)


	//   ....[0]....
.L_24:
        /*0088*/ 	.word	0x00000100


	//   ....[1]....
        /*008c*/ 	.word	0x000003f0


	//   ....[2]....
        /*0090*/ 	.word	0x00001570


	//   ....[3]....
        /*0094*/ 	.word	0x00001650


	//   ....[4]....
        /*0098*/ 	.word	0x000016a0


	//----- nvinfo : EIATTR_CRS_STACK_SIZE
	.align		4
.L_25:
        /*009c*/ 	.byte	0x04, 0x1e
        /*009e*/ 	.short	(.L_27 - .L_26)
.L_26:
        /*00a0*/ 	.word	0x00000000


	//----- nvinfo : EIATTR_CBANK_PARAM_SIZE
	.align		4
.L_27:
        /*00a4*/ 	.byte	0x03, 0x19
        /*00a6*/ 	.short	0x0028


	//----- nvinfo : EIATTR_PARAM_CBANK
	.align		4
        /*00a8*/ 	.byte	0x04, 0x0a
        /*00aa*/ 	.short	(.L_29 - .L_28)
	.align		4
.L_28:
        /*00ac*/ 	.word	index@(.nv.constant0._Z11fast9KernelPKhiiiP2KPPi)
        /*00b0*/ 	.short	0x0380
        /*00b2*/ 	.short	0x0028


	//----- nvinfo : EIATTR_SW_WAR
	.align		4
.L_29:
        /*00b4*/ 	.byte	0x04, 0x36
        /*00b6*/ 	.short	(.L_31 - .L_30)
.L_30:
        /*00b8*/ 	.word	0x00000008
.L_31:


//--------------------- .nv.callgraph             --------------------------
	.section	.nv.callgraph,"",@"SHT_CUDA_CALLGRAPH"
	.align	4
	.sectionentsize	8
	.align		4
        /*0000*/ 	.word	0x00000000
	.align		4
        /*0004*/ 	.word	0xffffffff
	.align		4
        /*0008*/ 	.word	0x00000000
	.align		4
        /*000c*/ 	.word	0xfffffffe
	.align		4
        /*0010*/ 	.word	0x00000000
	.align		4
        /*0014*/ 	.word	0xfffffffd
	.align		4
        /*0018*/ 	.word	0x00000000
	.align		4
        /*001c*/ 	.word	0xfffffffc


//--------------------- .nv.constant3             --------------------------
	.section	.nv.constant3,"a",@progbits
.nv.constant3:
	.type		c_cx,@object
	.size		c_cx,(c_cy - c_cx)
c_cx:
        /*0000*/ 	.byte	0x00, 0x03, 0x06, 0x08, 0x08, 0x06, 0x03, 0x00, 0xfd, 0xfa, 0xf8, 0xf8, 0xfa, 0xfd, 0x00, 0x00
	.type		c_cy,@object
	.size		c_cy,(.L_1 - c_cy)
c_cy:
        /*0010*/ 	.byte	0x08, 0x06, 0x03, 0x00, 0xfd, 0xfa, 0xf8, 0xf8, 0xf8, 0xfa, 0xfd, 0x00, 0x03, 0x06, 0x08, 0x08
.L_1:


//--------------------- .text._Z11fast9KernelPKhiiiP2KPPi --------------------------
	.section	.text._Z11fast9KernelPKhiiiP2KPPi,"ax",@progbits
	.align	128
        .global         _Z11fast9KernelPKhiiiP2KPPi
        .type           _Z11fast9KernelPKhiiiP2KPPi,@function
        .size           _Z11fast9KernelPKhiiiP2KPPi,(.L_x_3 - _Z11fast9KernelPKhiiiP2KPPi)
        .other          _Z11fast9KernelPKhiiiP2KPPi,@"STO_CUDA_ENTRY STV_DEFAULT"
_Z11fast9KernelPKhiiiP2KPPi:
.text._Z11fast9KernelPKhiiiP2KPPi:
[----:B------:R-:W-:Y:S01]  /*0000*/  LDC R1, c[0x0][0x37c] ;  /* 0x0000df00ff017b82 */ /* 0x000fe20000000800 */
[----:B------:R-:W0:Y:S07]  /*0010*/  S2R R4, SR_TID.Y ;  /* 0x0000000000047919 */ /* 0x000e2e0000002200 */
[----:B------:R-:W1:Y:S01]  /*0020*/  LDC R0, c[0x0][0x360] ;  /* 0x0000d800ff007b82 */ /* 0x000e620000000800 */
[----:B------:R-:W1:Y:S07]  /*0030*/  S2R R7, SR_TID.X ;  /* 0x0000000000077919 */ /* 0x000e6e0000002100 */
[----:B------:R-:W0:Y:S08]  /*0040*/  S2UR UR5, SR_CTAID.Y ;  /* 0x00000000000579c3 */ /* 0x000e300000002600 */
[----:B------:R-:W0:Y:S08]  /*0050*/  LDC R5, c[0x0][0x364] ;  /* 0x0000d900ff057b82 */ /* 0x000e300000000800 */
[----:B------:R-:W1:Y:S08]  /*0060*/  S2UR UR4, SR_CTAID.X ;  /* 0x00000000000479c3 */ /* 0x000e700000002500 */
[----:B------:R-:W2:Y:S01]  /*0070*/  LDC.64 R2, c[0x0][0x388] ;  /* 0x0000e200ff027b82 */ /* 0x000ea20000000a00 */
[----:B0-----:R-:W-:-:S05]  /*0080*/  IMAD R5, R5, UR5, R4 ;  /* 0x0000000505057c24 */ /* 0x001fca000f8e0204 */
[----:B------:R-:W-:Y:S01]  /*0090*/  ISETP.GE.U32.AND P0, PT, R5, 0x10, PT ;  /* 0x000000100500780c */ /* 0x000fe20003f06070 */
[----:B-1----:R-:W-:-:S05]  /*00a0*/  IMAD R0, R0, UR4, R7 ;  /* 0x0000000400007c24 */ /* 0x002fca000f8e0207 */
[----:B------:R-:W-:Y:S01]  /*00b0*/  ISETP.LT.OR P0, PT, R0, 0x10, !P0 ;  /* 0x000000100000780c */ /* 0x000fe20004701670 */
[----:B--2---:R-:W-:Y:S02]  /*00c0*/  VIADD R7, R2, 0xfffffff0 ;  /* 0xfffffff002077836 */ /* 0x004fe40000000000 */
[----:B------:R-:W-:-:S03]  /*00d0*/  VIADD R4, R3, 0xfffffff0 ;  /* 0xfffffff003047836 */ /* 0x000fc60000000000 */
[----:B------:R-:W-:-:S04]  /*00e0*/  ISETP.GE.OR P0, PT, R0, R7, P0 ;  /* 0x000000070000720c */ /* 0x000fc80000706670 */
[----:B------:R-:W-:-:S13]  /*00f0*/  ISETP.GE.OR P0, PT, R5, R4, P0 ;  /* 0x000000040500720c */ /* 0x000fda0000706670 */
[----:B------:R-:W-:Y:S05]  /*0100*/  @P0 EXIT ;  /* 0x000000000000094d */ /* 0x000fea0003800000 */
[----:B------:R-:W0:Y:S01]  /*0110*/  LDCU.64 UR10, c[0x0][0x380] ;  /* 0x00007000ff0a77ac */ /* 0x000e220008000a00 */
[----:B------:R-:W-:Y:S01]  /*0120*/  IMAD R3, R5, R2, R0 ;  /* 0x0000000205037224 */ /* 0x000fe200078e0200 */
[----:B------:R-:W1:Y:S01]  /*0130*/  LDCU.64 UR12, c[0x0][0x358] ;  /* 0x00006b00ff0c77ac */ /* 0x000e620008000a00 */
[----:B------:R-:W-:Y:S01]  /*0140*/  IMAD R9, R2, 0x9, RZ ;  /* 0x0000000902097824 */ /* 0x000fe200078e02ff */
[----:B------:R-:W2:Y:S02]  /*0150*/  LDCU UR4, c[0x0][0x390] ;  /* 0x00007200ff0477ac */ /* 0x000ea40008000800 */
[----:B0-----:R-:W-:-:S04]  /*0160*/  IADD3 R6, P0, PT, R3, UR10, RZ ;  /* 0x0000000a03067c10 */ /* 0x001fc8000ff1e0ff */
[----:B------:R-:W-:-:S05]  /*0170*/  LEA.HI.X.SX32 R7, R3, UR11, 0x1, P0 ;  /* 0x0000000b03077c11 */ /* 0x000fca00080f0eff */
[----:B-1----:R-:W2:Y:S01]  /*0180*/  LDG.E.U8 R12, desc[UR12][R6.64] ;  /* 0x0000000c060c7981 */ /* 0x002ea2000c1e1100 */
[----:B------:R-:W-:Y:S01]  /*0190*/  IADD3 R8, P0, PT, R9, R6, RZ ;  /* 0x0000000609087210 */ /* 0x000fe20007f1e0ff */
[----:B------:R-:W-:Y:S02]  /*01a0*/  IMAD.IADD R3, R3, 0x1, R9 ;  /* 0x0000000103037824 */ /* 0x000fe400078e0209 */
[----:B------:R-:W3:Y:S01]  /*01b0*/  LDG.E.U8 R14, desc[UR12][R6.64+-0x9] ;  /* 0xfffff70c060e7981 */ /* 0x000ee2000c1e1100 */
[----:B------:R-:W-:Y:S01]  /*01c0*/  LEA.HI.X.SX32 R9, R9, R7, 0x1, P0 ;  /* 0x0000000709097211 */ /* 0x000fe200000f0eff */
[----:B------:R-:W-:Y:S02]  /*01d0*/  IMAD R3, R2, -0x12, R3 ;  /* 0xffffffee02037824 */ /* 0x000fe400078e0203 */
[----:B------:R-:W4:Y:S03]  /*01e0*/  LDG.E.U8 R13, desc[UR12][R6.64+0x9] ;  /* 0x0000090c060d7981 */ /* 0x000f26000c1e1100 */
[C---:B------:R-:W-:Y:S01]  /*01f0*/  IADD3 R10, P0, PT, R3.reuse, UR10, RZ ;  /* 0x0000000a030a7c10 */ /* 0x040fe2000ff1e0ff */
[----:B------:R-:W5:Y:S03]  /*0200*/  LDG.E.U8 R8, desc[UR12][R8.64] ;  /* 0x0000000c08087981 */ /* 0x000f66000c1e1100 */
[----:B------:R-:W-:-:S05]  /*0210*/  LEA.HI.X.SX32 R11, R3, UR11, 0x1, P0 ;  /* 0x0000000b030b7c11 */ /* 0x000fca00080f0eff */
[----:B------:R-:W5:Y:S01]  /*0220*/  LDG.E.U8 R10, desc[UR12][R10.64] ;  /* 0x0000000c0a0a7981 */ /* 0x000f62000c1e1100 */
[C---:B--2---:R-:W-:Y:S02]  /*0230*/  VIADD R4, R12.reuse, UR4 ;  /* 0x000000040c047c36 */ /* 0x044fe40008000000 */
[----:B------:R-:W-:-:S03]  /*0240*/  VIADD R3, R12, -UR4 ;  /* 0x800000040c037c36 */ /* 0x000fc60008000000 */
[CC--:B---3--:R-:W-:Y:S02]  /*0250*/  ISETP.GE.AND P1, PT, R4.reuse, R14.reuse, PT ;  /* 0x0000000e0400720c */ /* 0x0c8fe40003f26270 */
[CC--:B----4-:R-:W-:Y:S02]  /*0260*/  ISETP.GT.AND P0, PT, R3.reuse, R13.reuse, PT ;  /* 0x0000000d0300720c */ /* 0x0d0fe40003f04270 */
[----:B------:R-:W-:Y:S02]  /*0270*/  ISETP.GT.OR P3, PT, R3, R14, !P1 ;  /* 0x0000000e0300720c */ /* 0x000fe40004f64670 */
[C---:B------:R-:W-:Y:S02]  /*0280*/  ISETP.GE.AND P0, PT, R4.reuse, R13, P0 ;  /* 0x0000000d0400720c */ /* 0x040fe40000706270 */
[----:B-----5:R-:W-:Y:S02]  /*0290*/  ISETP.GE.AND P2, PT, R4, R8, PT ;  /* 0x000000080400720c */ /* 0x020fe40003f46270 */
[----:B------:R-:W-:-:S02]  /*02a0*/  SEL R6, RZ, 0x1, !P0 ;  /* 0x00000001ff067807 */ /* 0x000fc40004000000 */
[----:B------:R-:W-:Y:S02]  /*02b0*/  ISETP.GT.OR P4, PT, R3, R8, !P2 ;  /* 0x000000080300720c */ /* 0x000fe40005784670 */
[----:B------:R-:W-:Y:S01]  /*02c0*/  ISETP.GE.AND P0, PT, R4, R13, PT ;  /* 0x0000000d0400720c */ /* 0x000fe20003f06270 */
[----:B------:R-:W-:Y:S02]  /*02d0*/  @P1 VIADD R7, R6, 0x1 ;  /* 0x0000000106071836 */ /* 0x000fe40000000000 */
[----:B------:R-:W-:Y:S01]  /*02e0*/  @!P3 IMAD.MOV R7, RZ, RZ, R6 ;  /* 0x000000ffff07b224 */ /* 0x000fe200078e0206 */
[----:B------:R-:W-:-:S03]  /*02f0*/  ISETP.GE.AND P3, PT, R4, R10, PT ;  /* 0x0000000a0400720c */ /* 0x000fc60003f66270 */
[----:B------:R-:W-:Y:S01]  /*0300*/  @P1 IMAD.MOV.U32 R6, RZ, RZ, R7 ;  /* 0x000000ffff061224 */ /* 0x000fe200078e0007 */
[----:B------:R-:W-:Y:S01]  /*0310*/  ISETP.GT.OR P5, PT, R3, R10, !P3 ;  /* 0x0000000a0300720c */ /* 0x000fe20005fa4670 */
[----:B------:R-:W-:Y:S02]  /*0320*/  @!P1 IMAD.MOV.U32 R7, RZ, RZ, 0x2 ;  /* 0x00000002ff079424 */ /* 0x000fe400078e00ff */
[----:B------:R-:W-:Y:S02]  /*0330*/  @P2 VIADD R8, R6, 0x1 ;  /* 0x0000000106082836 */ /* 0x000fe40000000000 */
[----:B------:R-:W-:Y:S01]  /*0340*/  @!P4 IMAD.MOV R8, RZ, RZ, R6 ;  /* 0x000000ffff08c224 */ /* 0x000fe200078e0206 */
[----:B------:R-:W-:Y:S02]  /*0350*/  @!P1 SEL R7, R7, 0x1, !P0 ;  /* 0x0000000107079807 */ /* 0x000fe40004000000 */
[----:B------:R-:W-:Y:S01]  /*0360*/  @P1 SEL R7, RZ, 0x1, P0 ;  /* 0x00000001ff071807 */ /* 0x000fe20000000000 */
[----:B------:R-:W-:-:S04]  /*0370*/  @P2 IMAD.MOV.U32 R6, RZ, RZ, R8 ;  /* 0x000000ffff062224 */ /* 0x000fc800078e0008 */
[----:B------:R-:W-:Y:S02]  /*0380*/  @P3 VIADD R8, R6, 0x1 ;  /* 0x0000000106083836 */ /* 0x000fe40000000000 */
[----:B------:R-:W-:Y:S02]  /*0390*/  @!P2 VIADD R7, R7, 0x1 ;  /* 0x000000010707a836 */ /* 0x000fe40000000000 */
[----:B------:R-:W-:Y:S02]  /*03a0*/  @!P5 IMAD.MOV R8, RZ, RZ, R6 ;  /* 0x000000ffff08d224 */ /* 0x000fe400078e0206 */
[----:B------:R-:W-:Y:S02]  /*03b0*/  @!P3 VIADD R7, R7, 0x1 ;  /* 0x000000010707b836 */ /* 0x000fe40000000000 */
[----:B------:R-:W-:-:S05]  /*03c0*/  @P3 IMAD.MOV.U32 R6, RZ, RZ, R8 ;  /* 0x000000ffff063224 */ /* 0x000fca00078e0008 */
[----:B------:R-:W-:-:S04]  /*03d0*/  VIMNMX.U32 R6, PT, PT, R7, R6, !PT ;  /* 0x0000000607067248 */ /* 0x000fc80007fe0000 */
[----:B------:R-:W-:-:S13]  /*03e0*/  ISETP.GE.U32.AND P0, PT, R6, 0x3, PT ;  /* 0x000000030600780c */ /* 0x000fda0003f06070 */
[----:B------:R-:W-:Y:S05]  /*03f0*/  @!P0 EXIT ;  /* 0x000000000000894d */ /* 0x000fea0003800000 */
[----:B------:R-:W0:Y:S01]  /*0400*/  LDCU.U8 UR4, c[0x3][0x10] ;  /* 0x00c00200ff0477ac */ /* 0x000e220008000000 */
[----:B------:R-:W1:Y:S01]  /*0410*/  LDCU.U8 UR5, c[0x3][URZ] ;  /* 0x00c00000ff0577ac */ /* 0x000e620008000000 */
[----:B------:R-:W2:Y:S01]  /*0420*/  LDCU.S8 UR6, c[0x3][0x11] ;  /* 0x00c00220ff0677ac */ /* 0x000ea20008000200 */
[----:B------:R-:W3:Y:S01]  /*0430*/  LDCU.S8 UR7, c[0x3][0x1] ;  /* 0x00c00020ff0777ac */ /* 0x000ee20008000200 */
[----:B------:R-:W4:Y:S01]  /*0440*/  LDCU.S8 UR8, c[0x3][0x12] ;  /* 0x00c00240ff0877ac */ /* 0x000f220008000200 */
[----:B0-----:R-:W-:Y:S02]  /*0450*/  UPRMT UR4, UR4, 0x8880, URZ ;  /* 0x0000888004047896 */ /* 0x001fe400080000ff */
[----:B-1----:R-:W-:Y:S01]  /*0460*/  UPRMT UR5, UR5, 0x8880, URZ ;  /* 0x0000888005057896 */ /* 0x002fe200080000ff */
[----:B------:R-:W0:Y:S01]  /*0470*/  LDCU.S8 UR9, c[0x3][0x2] ;  /* 0x00c00040ff0977ac */ /* 0x000e220008000200 */
[C---:B--2---:R-:W-:Y:S01]  /*0480*/  VIADD R9, R5.reuse, UR6 ;  /* 0x0000000605097c36 */ /* 0x044fe20008000000 */
[----:B------:R-:W1:Y:S01]  /*0490*/  LDCU.S8 UR14, c[0x3][0x13] ;  /* 0x00c00260ff0e77ac */ /* 0x000e620008000200 */
[----:B------:R-:W-:-:S02]  /*04a0*/  VIADD R7, R5, UR4 ;  /* 0x0000000405077c36 */ /* 0x000fc40008000000 */
[C---:B---3--:R-:W-:Y:S01]  /*04b0*/  VIADD R8, R0.reuse, UR7 ;  /* 0x0000000700087c36 */ /* 0x048fe20008000000 */
[----:B------:R-:W2:Y:S01]  /*04c0*/  LDCU.S8 UR15, c[0x3][0x3] ;  /* 0x00c00060ff0f77ac */ /* 0x000ea20008000200 */
[----:B------:R-:W-:Y:S02]  /*04d0*/  VIADD R6, R0, UR5 ;  /* 0x0000000500067c36 */ /* 0x000fe40008000000 */
[-C--:B------:R-:W-:Y:S01]  /*04e0*/  IMAD R10, R9, R2.reuse, R8 ;  /* 0x00000002090a7224 */ /* 0x080fe200078e0208 */
[----:B------:R-:W3:Y:S01]  /*04f0*/  LDCU.U8 UR16, c[0x3][0x14] ;  /* 0x00c00280ff1077ac */ /* 0x000ee20008000000 */
[-C--:B------:R-:W-:Y:S02]  /*0500*/  IMAD R9, R7, R2.reuse, R6 ;  /* 0x0000000207097224 */ /* 0x080fe400078e0206 */
[----:B----4-:R-:W-:Y:S01]  /*0510*/  VIADD R11, R5, UR8 ;  /* 0x00000008050b7c36 */ /* 0x010fe20008000000 */
[----:B------:R-:W4:Y:S01]  /*0520*/  LDCU.U8 UR17, c[0x3][0x4] ;  /* 0x00c00080ff1177ac */ /* 0x000f220008000000 */
[----:B------:R-:W-:Y:S01]  /*0530*/  IADD3 R6, P1, PT, R10, UR10, RZ ;  /* 0x0000000a0a067c10 */ /* 0x000fe2000ff3e0ff */
[----:B0-----:R-:W-:Y:S01]  /*0540*/  VIADD R12, R0, UR9 ;  /* 0x00000009000c7c36 */ /* 0x001fe20008000000 */
[----:B------:R-:W-:Y:S01]  /*0550*/  IADD3 R8, P0, PT, R9, UR10, RZ ;  /* 0x0000000a09087c10 */ /* 0x000fe2000ff1e0ff */
[----:B------:R-:W0:Y:S01]  /*0560*/  LDCU.S8 UR18, c[0x3][0x15] ;  /* 0x00c002a0ff1277ac */ /* 0x000e220008000200 */
[----:B------:R-:W-:Y:S01]  /*0570*/  LEA.HI.X.SX32 R7, R10, UR11, 0x1, P1 ;  /* 0x0000000b0a077c11 */ /* 0x000fe200088f0eff */
[----:B------:R-:W-:Y:S01]  /*0580*/  IMAD R11, R11, R2, R12 ;  /* 0x000000020b0b7224 */ /* 0x000fe200078e020c */
[----:B------:R-:W-:Y:S01]  /*0590*/  LEA.HI.X.SX32 R9, R9, UR11, 0x1, P0 ;  /* 0x0000000b09097c11 */ /* 0x000fe200080f0eff */
[----:B-1----:R-:W-:Y:S01]  /*05a0*/  UMOV UR4, UR14 ;  /* 0x0000000e00047c82 */ /* 0x002fe20008000000 */
[----:B------:R-:W1:Y:S01]  /*05b0*/  LDCU.S8 UR7, c[0x3][0x5] ;  /* 0x00c000a0ff0777ac */ /* 0x000e620008000200 */
[----:B------:R-:W-:Y:S01]  /*05c0*/  VIADD R13, R5, UR4 ;  /* 0x00000004050d7c36 */ /* 0x000fe20008000000 */
[----:B------:R5:W5:Y:S01]  /*05d0*/  LDG.E.U8 R6, desc[UR12][R6.64] ;  /* 0x0000000c06067981 */ /* 0x000b62000c1e1100 */
[----:B--2---:R-:W-:Y:S01]  /*05e0*/  UMOV UR5, UR15 ;  /* 0x0000000f00057c82 */ /* 0x004fe20008000000 */
[----:B---3--:R-:W-:-:S02]  /*05f0*/  UPRMT UR4, UR16, 0x8880, URZ ;  /* 0x0000888010047896 */ /* 0x008fc400080000ff */
[----:B------:R2:W3:Y:S01]  /*0600*/  LDG.E.U8 R8, desc[UR12][R8.64] ;  /* 0x0000000c08087981 */ /* 0x0004e2000c1e1100 */
[----:B------:R-:W-:Y:S01]  /*0610*/  VIADD R12, R0, UR5 ;  /* 0x00000005000c7c36 */ /* 0x000fe20008000000 */
[----:B------:R-:W2:Y:S03]  /*0620*/  LDCU.S8 UR8, c[0x3][0x16] ;  /* 0x00c002c0ff0877ac */ /* 0x000ea60008000200 */
[-C--:B------:R-:W-:Y:S01]  /*0630*/  IMAD R14, R13, R2.reuse, R12 ;  /* 0x000000020d0e7224 */ /* 0x080fe200078e020c */
[C---:B------:R-:W-:Y:S01]  /*0640*/  IADD3 R12, P0, PT, R11.reuse, UR10, RZ ;  /* 0x0000000a0b0c7c10 */ /* 0x040fe2000ff1e0ff */
[----:B----4-:R-:W-:Y:S01]  /*0650*/  UPRMT UR5, UR17, 0x8880, URZ ;  /* 0x0000888011057896 */ /* 0x010fe200080000ff */
[----:B------:R-:W4:Y:S02]  /*0660*/  LDCU.S8 UR9, c[0x3][0x6] ;  /* 0x00c000c0ff0977ac */ /* 0x000f240008000200 */
[----:B------:R-:W-:Y:S01]  /*0670*/  LEA.HI.X.SX32 R13, R11, UR11, 0x1, P0 ;  /* 0x0000000b0b0d7c11 */ /* 0x000fe200080f0eff */
[C---:B------:R-:W-:Y:S01]  /*0680*/  VIADD R15, R5.reuse, UR4 ;  /* 0x00000004050f7c36 */ /* 0x040fe20008000000 */
[----:B------:R-:W-:Y:S01]  /*0690*/  IADD3 R10, P1, PT, R14, UR10, RZ ;  /* 0x0000000a0e0a7c10 */ /* 0x000fe2000ff3e0ff */
[----:B-----5:R-:W-:Y:S01]  /*06a0*/  VIADD R7, R0, UR5 ;  /* 0x0000000500077c36 */ /* 0x020fe20008000000 */
[----:B0-----:R-:W-:Y:S01]  /*06b0*/  UMOV UR6, UR18 ;  /* 0x0000001200067c82 */ /* 0x001fe20008000000 */
[----:B------:R-:W5:Y:S01]  /*06c0*/  LDG.E.U8 R12, desc[UR12][R12.64] ;  /* 0x0000000c0c0c7981 */ /* 0x000f62000c1e1100 */
[----:B------:R-:W-:Y:S01]  /*06d0*/  VIADD R17, R5, UR6 ;  /* 0x0000000605117c36 */ /* 0x000fe20008000000 */
[----:B------:R-:W-:Y:S01]  /*06e0*/  LEA.HI.X.SX32 R11, R14, UR11, 0x1, P1 ;  /* 0x0000000b0e0b7c11 */ /* 0x000fe200088f0eff */
[----:B-1----:R-:W-:Y:S01]  /*06f0*/  VIADD R16, R0, UR7 ;  /* 0x0000000700107c36 */ /* 0x002fe20008000000 */
[----:B------:R-:W0:Y:S01]  /*0700*/  LDCU.S8 UR14, c[0x3][0x17] ;  /* 0x00c002e0ff0e77ac */ /* 0x000e220008000200 */
[----:B------:R-:W-:-:S02]  /*0710*/  IMAD R15, R15, R2, R7 ;  /* 0x000000020f0f7224 */ /* 0x000fc400078e0207 */
[----:B--2---:R-:W-:Y:S01]  /*0720*/  IMAD R9, R17, R2, R16 ;  /* 0x0000000211097224 */ /* 0x004fe200078e0210 */
[----:B------:R-:W1:Y:S01]  /*0730*/  LDCU.S8 UR6, c[0x3][0x7] ;  /* 0x00c000e0ff0677ac */ /* 0x000e620008000200 */
[----:B------:R2:W5:Y:S01]  /*0740*/  LDG.E.U8 R7, desc[UR12][R10.64] ;  /* 0x0000000c0a077981 */ /* 0x000562000c1e1100 */
[----:B------:R-:W-:Y:S01]  /*0750*/  IADD3 R16, P0, PT, R15, UR10, RZ ;  /* 0x0000000a0f107c10 */ /* 0x000fe2000ff1e0ff */
[----:B------:R-:W2:Y:S01]  /*0760*/  LDCU.U8 UR7, c[0x3][0x18] ;  /* 0x00c00300ff0777ac */ /* 0x000ea20008000000 */
[----:B------:R-:W-:Y:S02]  /*0770*/  IADD3 R14, P1, PT, R9, UR10, RZ ;  /* 0x0000000a090e7c10 */ /* 0x000fe4000ff3e0ff */
[----:B------:R-:W-:Y:S01]  /*0780*/  LEA.HI.X.SX32 R17, R15, UR11, 0x1, P0 ;  /* 0x0000000b0f117c11 */ /* 0x000fe200080f0eff */
[----:B------:R-:W2:Y:S01]  /*0790*/  LDCU.U8 UR15, c[0x3][0x8] ;  /* 0x00c00100ff0f77ac */ /* 0x000ea20008000000 */
[----:B------:R-:W-:-:S03]  /*07a0*/  LEA.HI.X.SX32 R15, R9, UR11, 0x1, P1 ;  /* 0x0000000b090f7c11 */ /* 0x000fc600088f0eff */
[----:B------:R-:W5:Y:S01]  /*07b0*/  LDG.E.U8 R9, desc[UR12][R16.64] ;  /* 0x0000000c10097981 */ /* 0x000f62000c1e1100 */
[----:B------:R-:W-:Y:S01]  /*07c0*/  UMOV UR4, UR8 ;  /* 0x0000000800047c82 */ /* 0x000fe20008000000 */
[----:B----4-:R-:W-:Y:S01]  /*07d0*/  UMOV UR5, UR9 ;  /* 0x0000000900057c82 */ /* 0x010fe20008000000 */
[----:B------:R-:W-:Y:S01]  /*07e0*/  VIADD R19, R5, UR4 ;  /* 0x0000000405137c36 */ /* 0x000fe20008000000 */
[----:B------:R4:W5:Y:S01]  /*07f0*/  LDG.E.U8 R10, desc[UR12][R14.64] ;  /* 0x0000000c0e0a7981 */ /* 0x000962000c1e1100 */
[C---:B------:R-:W-:Y:S01]  /*0800*/  VIADD R18, R0.reuse, UR5 ;  /* 0x0000000500127c36 */ /* 0x040fe20008000000 */
[----:B0-----:R-:W-:Y:S01]  /*0810*/  UMOV UR4, UR14 ;  /* 0x0000000e00047c82 */ /* 0x001fe20008000000 */
[----:B-1----:R-:W-:Y:S02]  /*0820*/  UMOV UR5, UR6 ;  /* 0x0000000600057c82 */ /* 0x002fe40008000000 */
[----:B------:R-:W-:Y:S02]  /*0830*/  IMAD R19, R19, R2, R18 ;  /* 0x0000000213137224 */ /* 0x000fe400078e0212 */
[----:B--2---:R-:W-:Y:S01]  /*0840*/  VIADD R11, R5, UR4 ;  /* 0x00000004050b7c36 */ /* 0x004fe20008000000 */
[----:B------:R-:W-:Y:S01]  /*0850*/  UPRMT UR4, UR7, 0x8880, URZ ;  /* 0x0000888007047896 */ /* 0x000fe200080000ff */
[----:B------:R-:W-:Y:S01]  /*0860*/  VIADD R13, R0, UR5 ;  /* 0x00000005000d7c36 */ /* 0x000fe20008000000 */
[----:B------:R-:W-:Y:S01]  /*0870*/  IADD3 R18, P0, PT, R19, UR10, RZ ;  /* 0x0000000a13127c10 */ /* 0x000fe2000ff1e0ff */
[----:B------:R-:W-:-:S02]  /*0880*/  UPRMT UR5, UR15, 0x8880, URZ ;  /* 0x000088800f057896 */ /* 0x000fc400080000ff */
[-C--:B------:R-:W-:Y:S01]  /*0890*/  IMAD R13, R11, R2.reuse, R13 ;  /* 0x000000020b0d7224 */ /* 0x080fe200078e020d */
[----:B------:R-:W-:Y:S01]  /*08a0*/  LEA.HI.X.SX32 R19, R19, UR11, 0x1, P0 ;  /* 0x0000000b13137c11 */ /* 0x000fe200080f0eff */
[----:B----4-:R-:W-:Y:S02]  /*08b0*/  VIADD R15, R5, UR4 ;  /* 0x00000004050f7c36 */ /* 0x010fe40008000000 */
[----:B------:R-:W-:Y:S01]  /*08c0*/  VIADD R14, R0, UR5 ;  /* 0x00000005000e7c36 */ /* 0x000fe20008000000 */
[----:B------:R-:W-:Y:S01]  /*08d0*/  IADD3 R16, P0, PT, R13, UR10, RZ ;  /* 0x0000000a0d107c10 */ /* 0x000fe2000ff1e0ff */
[----:B------:R-:W2:Y:S02]  /*08e0*/  LDG.E.U8 R11, desc[UR12][R18.64] ;  /* 0x0000000c120b7981 */ /* 0x000ea4000c1e1100 */
[----:B------:R-:W-:Y:S01]  /*08f0*/  IMAD R15, R15, R2, R14 ;  /* 0x000000020f0f7224 */ /* 0x000fe200078e020e */
[----:B------:R-:W-:-:S04]  /*0900*/  LEA.HI.X.SX32 R17, R13, UR11, 0x1, P0 ;  /* 0x0000000b0d117c11 */ /* 0x000fc800080f0eff */
[C---:B------:R-:W-:Y:S01]  /*0910*/  IADD3 R14, P0, PT, R15.reuse, UR10, RZ ;  /* 0x0000000a0f0e7c10 */ /* 0x040fe2000ff1e0ff */
[----:B------:R-:W4:Y:S03]  /*0920*/  LDG.E.U8 R13, desc[UR12][R16.64] ;  /* 0x0000000c100d7981 */ /* 0x000f26000c1e1100 */
[----:B------:R-:W-:-:S05]  /*0930*/  LEA.HI.X.SX32 R15, R15, UR11, 0x1, P0 ;  /* 0x0000000b0f0f7c11 */ /* 0x000fca00080f0eff */
[----:B------:R0:W4:Y:S01]  /*0940*/  LDG.E.U8 R14, desc[UR12][R14.64] ;  /* 0x0000000c0e0e7981 */ /* 0x000122000c1e1100 */
[----:B------:R-:W-:Y:S01]  /*0950*/  BSSY.RECONVERGENT B0, `(.L_x_0) ;  /* 0x00000c0000007945 */ /* 0x000fe20003800200 */
[C---:B---3--:R-:W-:Y:S02]  /*0960*/  ISETP.GT.AND P0, PT, R3.reuse, R8, PT ;  /* 0x000000080300720c */ /* 0x048fe40003f04270 */
[----:B------:R-:W-:Y:S02]  /*0970*/  ISETP.GT.AND P1, PT, R3, R6, PT ;  /* 0x000000060300720c */ /* 0x000fe40003f24270 */
[C---:B------:R-:W-:Y:S01]  /*0980*/  ISETP.LT.OR P0, PT, R4.reuse, R8, P0 ;  /* 0x000000080400720c */ /* 0x040fe20000701670 */
[----:B------:R-:W-:Y:S01]  /*0990*/  IMAD.MOV.U32 R8, RZ, RZ, 0x2 ;  /* 0x00000002ff087424 */ /* 0x000fe200078e00ff */
[----:B------:R-:W-:-:S04]  /*09a0*/  ISETP.LT.OR P2, PT, R4, R6, P1 ;  /* 0x000000060400720c */ /* 0x000fc80000f41670 */
[----:B------:R-:W-:-:S04]  /*09b0*/  SEL R6, R8, 0x1, P0 ;  /* 0x0000000108067807 */ /* 0x000fc80000000000 */
[----:B------:R-:W-:Y:S02]  /*09c0*/  SEL R6, R6, RZ, P2 ;  /* 0x000000ff06067207 */ /* 0x000fe40001000000 */
[-C--:B-----5:R-:W-:Y:S02]  /*09d0*/  ISETP.GT.AND P1, PT, R3, R12.reuse, PT ;  /* 0x0000000c0300720c */ /* 0x0a0fe40003f24270 */
[----:B0-----:R-:W-:Y:S01]  /*09e0*/  P2R R15, PR, RZ, 0x4 ;  /* 0x00000004ff0f7803 */ /* 0x001fe20000000000 */
[----:B------:R-:W-:Y:S01]  /*09f0*/  VIADD R8, R6, 0x1 ;  /* 0x0000000106087836 */ /* 0x000fe20000000000 */
[----:B------:R-:W-:-:S04]  /*0a00*/  ISETP.LT.OR P2, PT, R4, R12, P1 ;  /* 0x0000000c0400720c */ /* 0x000fc80000f41670 */
[----:B------:R-:W-:Y:S02]  /*0a10*/  SEL R8, R8, RZ, P2 ;  /* 0x000000ff08087207 */ /* 0x000fe40001000000 */
[-C--:B------:R-:W-:Y:S02]  /*0a20*/  ISETP.GT.AND P1, PT, R3, R7.reuse, PT ;  /* 0x000000070300720c */ /* 0x080fe40003f24270 */
[----:B------:R-:W-:Y:S01]  /*0a30*/  P2R R12, PR, RZ, 0x4 ;  /* 0x00000004ff0c7803 */ /* 0x000fe20000000000 */
[----:B------:R-:W-:Y:S01]  /*0a40*/  VIADD R16, R8, 0x1 ;  /* 0x0000000108107836 */ /* 0x000fe20000000000 */
[----:B------:R-:W-:-:S04]  /*0a50*/  ISETP.LT.OR P2, PT, R4, R7, P1 ;  /* 0x000000070400720c */ /* 0x000fc80000f41670 */
[----:B------:R-:W-:Y:S02]  /*0a60*/  SEL R16, R16, RZ, P2 ;  /* 0x000000ff10107207 */ /* 0x000fe40001000000 */
[----:B------:R-:W-:-:S04]  /*0a70*/  ISETP.GT.AND P1, PT, R3, R9, PT ;  /* 0x000000090300720c */ /* 0x000fc80003f24270 */
[----:B------:R-:W-:Y:S01]  /*0a80*/  ISETP.LT.OR P1, PT, R4, R9, P1 ;  /* 0x000000090400720c */ /* 0x000fe20000f21670 */
[----:B------:R-:W-:Y:S01]  /*0a90*/  VIADD R9, R16, 0x1 ;  /* 0x0000000110097836 */ /* 0x000fe20000000000 */
[----:B------:R-:W-:Y:S02]  /*0aa0*/  P2R R7, PR, RZ, 0x4 ;  /* 0x00000004ff077803 */ /* 0x000fe40000000000 */
[-C--:B------:R-:W-:Y:S02]  /*0ab0*/  ISETP.GT.AND P2, PT, R3, R10.reuse, PT ;  /* 0x0000000a0300720c */ /* 0x080fe40003f44270 */
[----:B------:R-:W-:Y:S02]  /*0ac0*/  SEL R17, R9, RZ, P1 ;  /* 0x000000ff09117207 */ /* 0x000fe40000800000 */
[----:B------:R-:W-:-:S03]  /*0ad0*/  ISETP.LT.OR P2, PT, R4, R10, P2 ;  /* 0x0000000a0400720c */ /* 0x000fc60001741670 */
[----:B------:R-:W-:-:S05]  /*0ae0*/  VIADD R9, R17, 0x1 ;  /* 0x0000000111097836 */ /* 0x000fca0000000000 */
[----:B------:R-:W-:Y:S02]  /*0af0*/  SEL R10, R9, RZ, P2 ;  /* 0x000000ff090a7207 */ /* 0x000fe40001000000 */
[----:B--2---:R-:W-:-:S03]  /*0b00*/  ISETP.GT.AND P3, PT, R3, R11, PT ;  /* 0x0000000b0300720c */ /* 0x004fc60003f64270 */
[----:B------:R-:W-:Y:S01]  /*0b10*/  VIADD R9, R10, 0x1 ;  /* 0x000000010a097836 */ /* 0x000fe20000000000 */
[----:B------:R-:W-:-:S04]  /*0b20*/  ISETP.LT.OR P3, PT, R4, R11, P3 ;  /* 0x0000000b0400720c */ /* 0x000fc80001f61670 */
[----:B------:R-:W-:Y:S02]  /*0b30*/  SEL R11, R9, RZ, P3 ;  /* 0x000000ff090b7207 */ /* 0x000fe40001800000 */
[----:B----4-:R-:W-:-:S03]  /*0b40*/  ISETP.GT.AND P4, PT, R3, R13, PT ;  /* 0x0000000d0300720c */ /* 0x010fc60003f84270 */
[----:B------:R-:W-:Y:S01]  /*0b50*/  VIADD R9, R11, 0x1 ;  /* 0x000000010b097836 */ /* 0x000fe20000000000 */
[C---:B------:R-:W-:Y:S02]  /*0b60*/  ISETP.LT.OR P4, PT, R4.reuse, R13, P4 ;  /* 0x0000000d0400720c */ /* 0x040fe40002781670 */
[-C--:B------:R-:W-:Y:S02]  /*0b70*/  ISETP.GE.AND P5, PT, R4, R14.reuse, PT ;  /* 0x0000000e0400720c */ /* 0x080fe40003fa6270 */
[----:B------:R-:W-:Y:S02]  /*0b80*/  SEL R18, R9, RZ, P4 ;  /* 0x000000ff09127207 */ /* 0x000fe40002000000 */
[----:B------:R-:W-:-:S03]  /*0b90*/  ISETP.GT.AND P6, PT, R3, R14, PT ;  /* 0x0000000e0300720c */ /* 0x000fc60003fc4270 */
[----:B------:R-:W-:Y:S01]  /*0ba0*/  VIADD R13, R18, 0x1 ;  /* 0x00000001120d7836 */ /* 0x000fe20000000000 */
[----:B------:R-:W-:-:S05]  /*0bb0*/  SEL R9, RZ, 0x1, !P0 ;  /* 0x00000001ff097807 */ /* 0x000fca0004000000 */
[----:B------:R-:W-:-:S04]  /*0bc0*/  @P5 SEL R13, R13, RZ, P6 ;  /* 0x000000ff0d0d5207 */ /* 0x000fc80003000000 */
[----:B------:R-:W-:Y:S02]  /*0bd0*/  ISETP.GT.U32.AND P5, PT, R13, 0x8, PT ;  /* 0x000000080d00780c */ /* 0x000fe40003fa4070 */
[----:B------:R-:W-:-:S04]  /*0be0*/  VIMNMX3.U32 R9, R6, R9, R8, !PT ;  /* 0x000000090609720f */ /* 0x000fc80007800008 */
[----:B------:R-:W-:-:S04]  /*0bf0*/  VIMNMX3.U32 R9, R16, R9, R17, !PT ;  /* 0x000000091009720f */ /* 0x000fc80007800011 */
[----:B------:R-:W-:-:S04]  /*0c00*/  VIMNMX3.U32 R9, R10, R9, R11, !PT ;  /* 0x000000090a09720f */ /* 0x000fc8000780000b */
[----:B------:R-:W-:Y:S01]  /*0c10*/  VIMNMX3.U32 R6, R18, R9, R13, !PT ;  /* 0x000000091206720f */ /* 0x000fe2000780000d */
[----:B------:R-:W-:Y:S06]  /*0c20*/  @P5 BRA `(.L_x_1) ;  /* 0x0000000800485947 */ /* 0x000fec0003800000 */
[----:B------:R-:W0:Y:S01]  /*0c30*/  LDCU.S8 UR4, c[0x3][0x19] ;  /* 0x00c00320ff0477ac */ /* 0x000e220008000200 */
[----:B------:R-:W1:Y:S01]  /*0c40*/  LDCU.S8 UR5, c[0x3][0x9] ;  /* 0x00c00120ff0577ac */ /* 0x000e620008000200 */
[----:B0-----:R-:W-:Y:S02]  /*0c50*/  VIADD R9, R5, UR4 ;  /* 0x0000000405097c36 */ /* 0x001fe40008000000 */
[----:B-1----:R-:W-:-:S04]  /*0c60*/  VIADD R8, R0, UR5 ;  /* 0x0000000500087c36 */ /* 0x002fc80008000000 */
[----:B------:R-:W-:-:S05]  /*0c70*/  IMAD R9, R9, R2, R8 ;  /* 0x0000000209097224 */ /* 0x000fca00078e0208 */
[----:B------:R-:W-:-:S04]  /*0c80*/  IADD3 R8, P5, PT, R9, UR10, RZ ;  /* 0x0000000a09087c10 */ /* 0x000fc8000ffbe0ff */
[----:B------:R-:W-:-:S05]  /*0c90*/  LEA.HI.X.SX32 R9, R9, UR11, 0x1, P5 ;  /* 0x0000000b09097c11 */ /* 0x000fca000a8f0eff */
[----:B------:R-:W2:Y:S01]  /*0ca0*/  LDG.E.U8 R8, desc[UR12][R8.64] ;  /* 0x0000000c08087981 */ /* 0x000ea2000c1e1100 */
[----:B------:R-:W-:Y:S01]  /*0cb0*/  VIADD R13, R13, 0x1 ;  /* 0x000000010d0d7836 */ /* 0x000fe20000000000 */
[-C--:B--2---:R-:W-:Y:S02]  /*0cc0*/  ISETP.GE.AND P5, PT, R4, R8.reuse, PT ;  /* 0x000000080400720c */ /* 0x084fe40003fa6270 */
[----:B------:R-:W-:-:S11]  /*0cd0*/  ISETP.GT.AND P6, PT, R3, R8, PT ;  /* 0x000000080300720c */ /* 0x000fd60003fc4270 */
[----:B------:R-:W-:-:S04]  /*0ce0*/  @P5 SEL R13, R13, RZ, P6 ;  /* 0x000000ff0d0d5207 */ /* 0x000fc80003000000 */
[----:B------:R-:W-:Y:S02]  /*0cf0*/  ISETP.GT.U32.AND P5, PT, R13, 0x8, PT ;  /* 0x000000080d00780c */ /* 0x000fe40003fa4070 */
[----:B------:R-:W-:-:S11]  /*0d00*/  VIMNMX.U32 R6, PT, PT, R6, R13, !PT ;  /* 0x0000000d06067248 */ /* 0x000fd60007fe0000 */
[----:B------:R-:W-:Y:S05]  /*0d10*/  @P5 BRA `(.L_x_1) ;  /* 0x00000008000c5947 */ /* 0x000fea0003800000 */
        /* <DEDUP_REMOVED lines=30> */
[----:B------:R-:W0:Y:S01]  /*0f00*/  LDCU.U8 UR4, c[0x3][0x1c] ;  /* 0x00c00380ff0477ac */ /* 0x000e220008000000 */
[----:B------:R-:W1:Y:S01]  /*0f10*/  LDCU.U8 UR5, c[0x3][0xc] ;  /* 0x00c00180ff0577ac */ /* 0x000e620008000000 */
[----:B0-----:R-:W-:Y:S02]  /*0f20*/  UPRMT UR4, UR4, 0x8880, URZ ;  /* 0x0000888004047896 */ /* 0x001fe400080000ff */
[----:B-1----:R-:W-:-:S04]  /*0f30*/  UPRMT UR5, UR5, 0x8880, URZ ;  /* 0x0000888005057896 */ /* 0x002fc800080000ff */
[----:B------:R-:W-:Y:S02]  /*0f40*/  VIADD R9, R5, UR4 ;  /* 0x0000000405097c36 */ /* 0x000fe40008000000 */
[----:B------:R-:W-:-:S04]  /*0f50*/  VIADD R8, R0, UR5 ;  /* 0x0000000500087c36 */ /* 0x000fc80008000000 */
        /* <DEDUP_REMOVED lines=56> */
[----:B------:R-:W-:-:S05]  /*12e0*/  VIADD R13, R13, 0x1 ;  /* 0x000000010d0d7836 */ /* 0x000fca0000000000 */
[----:B------:R-:W-:-:S04]  /*12f0*/  SEL R13, R13, RZ, P0 ;  /* 0x000000ff0d0d7207 */ /* 0x000fc80000000000 */
[----:B------:R-:W-:Y:S02]  /*1300*/  ISETP.GT.U32.AND P0, PT, R13, 0x8, PT ;  /* 0x000000080d00780c */ /* 0x000fe40003f04070 */
[----:B------:R-:W-:-:S11]  /*1310*/  VIMNMX.U32 R6, PT, PT, R6, R13, !PT ;  /* 0x0000000d06067248 */ /* 0x000fd60007fe0000 */
[----:B------:R-:W-:Y:S05]  /*1320*/  @P0 BRA `(.L_x_1) ;  /* 0x0000000000880947 */ /* 0x000fea0003800000 */
[----:B------:R-:W-:Y:S01]  /*1330*/  VIADD R13, R13, 0x1 ;  /* 0x000000010d0d7836 */ /* 0x000fe20000000000 */
[----:B------:R-:W-:-:S04]  /*1340*/  ISETP.NE.AND P6, PT, R15, RZ, PT ;  /* 0x000000ff0f00720c */ /* 0x000fc80003fc5270 */
        /* <DEDUP_REMOVED lines=30> */
[----:B------:R-:W-:-:S04]  /*1530*/  @!P0 VIADDMNMX.U32 R13, R13, 0x1, R6, !PT ;  /* 0x000000010d0d8846 */ /* 0x000fc80007800006 */
[----:B------:R-:W-:-:S07]  /*1540*/  @!P0 SEL R6, R13, R6, P4 ;  /* 0x000000060d068207 */ /* 0x000fce0002000000 */
.L_x_1:
[----:B------:R-:W-:Y:S05]  /*1550*/  BSYNC.RECONVERGENT B0 ;  /* 0x0000000000007941 */ /* 0x000fea0003800200 */
.L_x_0:
[----:B------:R-:W-:-:S13]  /*1560*/  ISETP.GE.U32.AND P0, PT, R6, 0x9, PT ;  /* 0x000000090600780c */ /* 0x000fda0003f06070 */
[----:B------:R-:W-:Y:S05]  /*1570*/  @!P0 EXIT ;  /* 0x000000000000894d */ /* 0x000fea0003800000 */
[----:B------:R-:W0:Y:S01]  /*1580*/  S2R R7, SR_LANEID ;  /* 0x0000000000077919 */ /* 0x000e220000000000 */
[----:B------:R-:W-:Y:S01]  /*1590*/  VOTEU.ANY UR4, UPT, PT ;  /* 0x0000000000047886 */ /* 0x000fe200038e0100 */
[----:B------:R-:W1:Y:S01]  /*15a0*/  LDC.64 R2, c[0x0][0x3a0] ;  /* 0x0000e800ff027b82 */ /* 0x000e620000000a00 */
[----:B------:R-:W0:Y:S08]  /*15b0*/  FLO.U32 R4, UR4 ;  /* 0x0000000400047d00 */ /* 0x000e3000080e0000 */
[----:B------:R-:W1:Y:S01]  /*15c0*/  POPC R9, UR4 ;  /* 0x0000000400097d09 */ /* 0x000e620008000000 */
[----:B0-----:R-:W-:-:S13]  /*15d0*/  ISETP.EQ.U32.AND P0, PT, R4, R7, PT ;  /* 0x000000070400720c */ /* 0x001fda0003f02070 */
[----:B-1----:R-:W2:Y:S01]  /*15e0*/  @P0 ATOMG.E.ADD.STRONG.GPU PT, R3, desc[UR12][R2.64], R9 ;  /* 0x80000009020309a8 */ /* 0x002ea200081ef10c */
[----:B------:R-:W0:Y:S02]  /*15f0*/  S2R R6, SR_LTMASK ;  /* 0x0000000000067919 */ /* 0x000e240000003900 */
[----:B0-----:R-:W-:-:S06]  /*1600*/  LOP3.LUT R6, R6, UR4, RZ, 0xc0, !PT ;  /* 0x0000000406067c12 */ /* 0x001fcc000f8ec0ff */
[----:B------:R-:W0:Y:S01]  /*1610*/  POPC R6, R6 ;  /* 0x0000000600067309 */ /* 0x000e220000000000 */
[----:B--2---:R-:W0:Y:S02]  /*1620*/  SHFL.IDX PT, R7, R3, R4, 0x1f ;  /* 0x00001f0403077589 */ /* 0x004e2400000e0000 */
[----:B0-----:R-:W-:-:S05]  /*1630*/  IMAD.IADD R7, R7, 0x1, R6 ;  /* 0x0000000107077824 */ /* 0x001fca00078e0206 */
[----:B------:R-:W-:-:S13]  /*1640*/  ISETP.GT.AND P0, PT, R7, 0x1387f, PT ;  /* 0x0001387f0700780c */ /* 0x000fda0003f04270 */
[----:B------:R-:W-:Y:S05]  /*1650*/  @P0 EXIT ;  /* 0x000000000000094d */ /* 0x000fea0003800000 */
[----:B------:R-:W0:Y:S02]  /*1660*/  LDC.64 R2, c[0x0][0x398] ;  /* 0x0000e600ff027b82 */ /* 0x000e240000000a00 */
[----:B0-----:R-:W-:-:S05]  /*1670*/  IMAD.WIDE R2, R7, 0x4, R2 ;  /* 0x0000000407027825 */ /* 0x001fca00078e0202 */
[----:B------:R-:W-:Y:S04]  /*1680*/  STG.E.U16 desc[UR12][R2.64], R0 ;  /* 0x0000000002007986 */ /* 0x000fe8000c10150c */
[----:B------:R-:W-:Y:S01]  /*1690*/  STG.E.U16 desc[UR12][R2.64+0x2], R5 ;  /* 0x0000020502007986 */ /* 0x000fe2000c10150c */
[----:B------:R-:W-:Y:S05]  /*16a0*/  EXIT ;  /* 0x000000000000794d */ /* 0x000fea0003800000 */
.L_x_2:
[----:B------:R-:W-:-:S00]  /*16b0*/  BRA `(.L_x_2) ;  /* 0xfffffffc00fc7947 */ /* 0x000fc0000383ffff */
[----:B------:R-:W-:-:S00]  /*16c0*/  NOP ;  /* 0x0000000000007918 */ /* 0x000fc00000000000 */
        /* <DEDUP_REMOVED lines=11> */
.L_x_3:


//--------------------- .nv.shared.reserved.0     --------------------------
	.section	.nv.shared.reserved.0,"aw",@nobits
	.weak		__nv_reservedSMEM_offset_0_alias
	.size		__nv_reservedSMEM_offset_0_alias, 0, 64
	.other		__nv_reservedSMEM_offset_0_alias,@"STO_CUDA_RESERVED_SHARED STV_DEFAULT"
__nv_reservedSMEM_offset_0_alias:
	.zero		0
	.zero		64


//--------------------- .nv.constant0._Z11fast9KernelPKhiiiP2KPPi --------------------------
	.section	.nv.constant0._Z11fast9KernelPKhiiiP2KPPi,"a",@progbits
	.sectionflags	@""
	.align	4
.nv.constant0._Z11fast9KernelPKhiiiP2KPPi:
	.zero		936


//--------------------- SYMBOLS --------------------------

	.type		.nv.reservedSmem.offset0,@object
	.size		.nv.reservedSmem.offset0,0x4
